//
// Generated by NVIDIA NVVM Compiler
//
// Compiler Build ID: CL-36424714
// Cuda compilation tools, release 13.0, V13.0.88
// Based on NVVM 20.0.0
//

.version 9.0
.target sm_100
.address_size 64

	// .globl	_Z14matrixAdd_cuda6matrixS_

.visible .entry _Z14matrixAdd_cuda6matrixS_(
	.param .align 8 .b8 _Z14matrixAdd_cuda6matrixS__param_0[16],
	.param .align 8 .b8 _Z14matrixAdd_cuda6matrixS__param_1[16]
)
{
	.reg .pred 	%p<4>;
	.reg .b32 	%r<16>;
	.reg .b32 	%f<4>;
	.reg .b64 	%rd<9>;

	ld.param.u64 	%rd2, [_Z14matrixAdd_cuda6matrixS__param_1+8];
	ld.param.u64 	%rd1, [_Z14matrixAdd_cuda6matrixS__param_0+8];
	ld.param.v2.u32 	{%r4, %r5}, [_Z14matrixAdd_cuda6matrixS__param_0];
	ld.param.v2.u32 	{%r6, %r7}, [_Z14matrixAdd_cuda6matrixS__param_1];
	mov.u32 	%r8, %ctaid.y;
	mov.u32 	%r9, %ntid.y;
	mov.u32 	%r10, %tid.y;
	mad.lo.s32 	%r2, %r8, %r9, %r10;
	mov.u32 	%r11, %ctaid.x;
	mov.u32 	%r12, %ntid.x;
	mov.u32 	%r13, %tid.x;
	mad.lo.s32 	%r3, %r11, %r12, %r13;
	setp.ge.s32 	%p1, %r2, %r4;
	setp.ge.s32 	%p2, %r3, %r5;
	or.pred  	%p3, %p1, %p2;
	@%p3 bra 	$L__BB0_2;
	cvta.to.global.u64 	%rd3, %rd2;
	cvta.to.global.u64 	%rd4, %rd1;
	mad.lo.s32 	%r14, %r7, %r2, %r3;
	mul.wide.s32 	%rd5, %r14, 4;
	add.s64 	%rd6, %rd3, %rd5;
	ld.global.f32 	%f1, [%rd6];
	mad.lo.s32 	%r15, %r5, %r2, %r3;
	mul.wide.s32 	%rd7, %r15, 4;
	add.s64 	%rd8, %rd4, %rd7;
	ld.global.f32 	%f2, [%rd8];
	add.f32 	%f3, %f1, %f2;
	st.global.f32 	[%rd8], %f3;
$L__BB0_2:
	ret;

}
	// .globl	_Z16matrixMinus_cuda6matrixS_
.visible .entry _Z16matrixMinus_cuda6matrixS_(
	.param .align 8 .b8 _Z16matrixMinus_cuda6matrixS__param_0[16],
	.param .align 8 .b8 _Z16matrixMinus_cuda6matrixS__param_1[16]
)
{
	.reg .pred 	%p<4>;
	.reg .b32 	%r<16>;
	.reg .b32 	%f<4>;
	.reg .b64 	%rd<9>;

	ld.param.u64 	%rd2, [_Z16matrixMinus_cuda6matrixS__param_1+8];
	ld.param.u64 	%rd1, [_Z16matrixMinus_cuda6matrixS__param_0+8];
	ld.param.v2.u32 	{%r4, %r5}, [_Z16matrixMinus_cuda6matrixS__param_0];
	ld.param.v2.u32 	{%r6, %r7}, [_Z16matrixMinus_cuda6matrixS__param_1];
	mov.u32 	%r8, %ctaid.y;
	mov.u32 	%r9, %ntid.y;
	mov.u32 	%r10, %tid.y;
	mad.lo.s32 	%r2, %r8, %r9, %r10;
	mov.u32 	%r11, %ctaid.x;
	mov.u32 	%r12, %ntid.x;
	mov.u32 	%r13, %tid.x;
	mad.lo.s32 	%r3, %r11, %r12, %r13;
	setp.ge.s32 	%p1, %r2, %r4;
	setp.ge.s32 	%p2, %r3, %r5;
	or.pred  	%p3, %p1, %p2;
	@%p3 bra 	$L__BB1_2;
	cvta.to.global.u64 	%rd3, %rd2;
	cvta.to.global.u64 	%rd4, %rd1;
	mad.lo.s32 	%r14, %r7, %r2, %r3;
	mul.wide.s32 	%rd5, %r14, 4;
	add.s64 	%rd6, %rd3, %rd5;
	ld.global.f32 	%f1, [%rd6];
	mad.lo.s32 	%r15, %r5, %r2, %r3;
	mul.wide.s32 	%rd7, %r15, 4;
	add.s64 	%rd8, %rd4, %rd7;
	ld.global.f32 	%f2, [%rd8];
	sub.f32 	%f3, %f2, %f1;
	st.global.f32 	[%rd8], %f3;
$L__BB1_2:
	ret;

}
	// .globl	_Z14matrixMul_cuda6matrixS_S_
.visible .entry _Z14matrixMul_cuda6matrixS_S_(
	.param .align 8 .b8 _Z14matrixMul_cuda6matrixS_S__param_0[16],
	.param .align 8 .b8 _Z14matrixMul_cuda6matrixS_S__param_1[16],
	.param .align 8 .b8 _Z14matrixMul_cuda6matrixS_S__param_2[16]
)
{
	.reg .pred 	%p<13>;
	.reg .b32 	%r<42>;
	.reg .b32 	%f<68>;
	.reg .b64 	%rd<53>;

	ld.param.u32 	%r1, [_Z14matrixMul_cuda6matrixS_S__param_0+4];
	ld.param.u32 	%r2, [_Z14matrixMul_cuda6matrixS_S__param_1+4];
	ld.param.u64 	%rd3, [_Z14matrixMul_cuda6matrixS_S__param_2+8];
	ld.param.u64 	%rd7, [_Z14matrixMul_cuda6matrixS_S__param_1+8];
	ld.param.u64 	%rd8, [_Z14matrixMul_cuda6matrixS_S__param_0+8];
	ld.param.v2.u32 	{%r21, %r3}, [_Z14matrixMul_cuda6matrixS_S__param_2];
	cvta.to.global.u64 	%rd1, %rd8;
	cvta.to.global.u64 	%rd2, %rd7;
	mov.u32 	%r22, %ctaid.y;
	mov.u32 	%r23, %ntid.y;
	mov.u32 	%r24, %tid.y;
	mad.lo.s32 	%r4, %r22, %r23, %r24;
	mov.u32 	%r25, %ctaid.x;
	mov.u32 	%r26, %ntid.x;
	mov.u32 	%r27, %tid.x;
	mad.lo.s32 	%r5, %r25, %r26, %r27;
	setp.ge.s32 	%p1, %r4, %r21;
	setp.ge.s32 	%p2, %r5, %r3;
	or.pred  	%p3, %p1, %p2;
	@%p3 bra 	$L__BB2_14;
	setp.lt.s32 	%p4, %r1, 1;
	mov.f32 	%f67, 0f00000000;
	@%p4 bra 	$L__BB2_13;
	mul.lo.s32 	%r6, %r1, %r4;
	and.b32  	%r7, %r1, 7;
	setp.lt.u32 	%p5, %r1, 8;
	mov.f32 	%f67, 0f00000000;
	mov.b32 	%r40, 0;
	@%p5 bra 	$L__BB2_5;
	and.b32  	%r40, %r1, 2147483640;
	neg.s32 	%r38, %r40;
	shl.b32 	%r10, %r2, 3;
	mul.wide.u32 	%rd9, %r6, 4;
	add.s64 	%rd10, %rd9, %rd1;
	add.s64 	%rd52, %rd10, 16;
	mov.f32 	%f67, 0f00000000;
	mul.wide.s32 	%rd13, %r2, 4;
	mov.u32 	%r37, %r5;
$L__BB2_4:
	.pragma "nounroll";
	ld.global.f32 	%f17, [%rd52+-16];
	mul.wide.s32 	%rd11, %r37, 4;
	add.s64 	%rd12, %rd2, %rd11;
	ld.global.f32 	%f18, [%rd12];
	fma.rn.f32 	%f19, %f17, %f18, %f67;
	ld.global.f32 	%f20, [%rd52+-12];
	add.s64 	%rd14, %rd12, %rd13;
	ld.global.f32 	%f21, [%rd14];
	fma.rn.f32 	%f22, %f20, %f21, %f19;
	ld.global.f32 	%f23, [%rd52+-8];
	add.s64 	%rd15, %rd14, %rd13;
	ld.global.f32 	%f24, [%rd15];
	fma.rn.f32 	%f25, %f23, %f24, %f22;
	ld.global.f32 	%f26, [%rd52+-4];
	add.s64 	%rd16, %rd15, %rd13;
	ld.global.f32 	%f27, [%rd16];
	fma.rn.f32 	%f28, %f26, %f27, %f25;
	ld.global.f32 	%f29, [%rd52];
	add.s64 	%rd17, %rd16, %rd13;
	ld.global.f32 	%f30, [%rd17];
	fma.rn.f32 	%f31, %f29, %f30, %f28;
	ld.global.f32 	%f32, [%rd52+4];
	add.s64 	%rd18, %rd17, %rd13;
	ld.global.f32 	%f33, [%rd18];
	fma.rn.f32 	%f34, %f32, %f33, %f31;
	ld.global.f32 	%f35, [%rd52+8];
	add.s64 	%rd19, %rd18, %rd13;
	ld.global.f32 	%f36, [%rd19];
	fma.rn.f32 	%f37, %f35, %f36, %f34;
	ld.global.f32 	%f38, [%rd52+12];
	add.s64 	%rd20, %rd19, %rd13;
	ld.global.f32 	%f39, [%rd20];
	fma.rn.f32 	%f67, %f38, %f39, %f37;
	add.s32 	%r38, %r38, 8;
	add.s32 	%r37, %r37, %r10;
	add.s64 	%rd52, %rd52, 32;
	setp.ne.s32 	%p6, %r38, 0;
	@%p6 bra 	$L__BB2_4;
$L__BB2_5:
	setp.eq.s32 	%p7, %r7, 0;
	@%p7 bra 	$L__BB2_13;
	and.b32  	%r16, %r1, 3;
	setp.lt.u32 	%p8, %r7, 4;
	@%p8 bra 	$L__BB2_8;
	add.s32 	%r29, %r40, %r6;
	mul.wide.u32 	%rd21, %r29, 4;
	add.s64 	%rd22, %rd1, %rd21;
	ld.global.f32 	%f41, [%rd22];
	mad.lo.s32 	%r30, %r40, %r2, %r5;
	mul.wide.s32 	%rd23, %r30, 4;
	add.s64 	%rd24, %rd2, %rd23;
	ld.global.f32 	%f42, [%rd24];
	fma.rn.f32 	%f43, %f41, %f42, %f67;
	cvt.u64.u32 	%rd25, %r6;
	cvt.u64.u32 	%rd26, %r40;
	add.s64 	%rd27, %rd26, %rd25;
	shl.b64 	%rd28, %rd27, 2;
	add.s64 	%rd29, %rd1, %rd28;
	ld.global.f32 	%f44, [%rd29+4];
	mul.wide.s32 	%rd30, %r2, 4;
	add.s64 	%rd31, %rd24, %rd30;
	ld.global.f32 	%f45, [%rd31];
	fma.rn.f32 	%f46, %f44, %f45, %f43;
	ld.global.f32 	%f47, [%rd29+8];
	add.s64 	%rd32, %rd31, %rd30;
	ld.global.f32 	%f48, [%rd32];
	fma.rn.f32 	%f49, %f47, %f48, %f46;
	ld.global.f32 	%f50, [%rd29+12];
	add.s64 	%rd33, %rd32, %rd30;
	ld.global.f32 	%f51, [%rd33];
	fma.rn.f32 	%f67, %f50, %f51, %f49;
	add.s32 	%r40, %r40, 4;
$L__BB2_8:
	setp.eq.s32 	%p9, %r16, 0;
	@%p9 bra 	$L__BB2_13;
	setp.eq.s32 	%p10, %r16, 1;
	@%p10 bra 	$L__BB2_11;
	add.s32 	%r31, %r40, %r6;
	mul.wide.u32 	%rd34, %r31, 4;
	add.s64 	%rd35, %rd1, %rd34;
	ld.global.f32 	%f53, [%rd35];
	mad.lo.s32 	%r32, %r40, %r2, %r5;
	mul.wide.s32 	%rd36, %r32, 4;
	add.s64 	%rd37, %rd2, %rd36;
	ld.global.f32 	%f54, [%rd37];
	fma.rn.f32 	%f55, %f53, %f54, %f67;
	cvt.u64.u32 	%rd38, %r6;
	cvt.u64.u32 	%rd39, %r40;
	add.s64 	%rd40, %rd39, %rd38;
	shl.b64 	%rd41, %rd40, 2;
	add.s64 	%rd42, %rd1, %rd41;
	ld.global.f32 	%f56, [%rd42+4];
	mul.wide.s32 	%rd43, %r2, 4;
	add.s64 	%rd44, %rd37, %rd43;
	ld.global.f32 	%f57, [%rd44];
	fma.rn.f32 	%f67, %f56, %f57, %f55;
	add.s32 	%r40, %r40, 2;
$L__BB2_11:
	and.b32  	%r33, %r1, 1;
	setp.eq.b32 	%p11, %r33, 1;
	not.pred 	%p12, %p11;
	@%p12 bra 	$L__BB2_13;
	add.s32 	%r34, %r40, %r6;
	mul.wide.u32 	%rd45, %r34, 4;
	add.s64 	%rd46, %rd1, %rd45;
	ld.global.f32 	%f58, [%rd46];
	mad.lo.s32 	%r35, %r40, %r2, %r5;
	mul.wide.s32 	%rd47, %r35, 4;
	add.s64 	%rd48, %rd2, %rd47;
	ld.global.f32 	%f59, [%rd48];
	fma.rn.f32 	%f67, %f58, %f59, %f67;
$L__BB2_13:
	mad.lo.s32 	%r36, %r3, %r4, %r5;
	cvta.to.global.u64 	%rd49, %rd3;
	mul.wide.s32 	%rd50, %r36, 4;
	add.s64 	%rd51, %rd49, %rd50;
	st.global.f32 	[%rd51], %f67;
$L__BB2_14:
	ret;

}
	// .globl	_Z18matrixAddBias_cuda6matrixS_
.visible .entry _Z18matrixAddBias_cuda6matrixS_(
	.param .align 8 .b8 _Z18matrixAddBias_cuda6matrixS__param_0[16],
	.param .align 8 .b8 _Z18matrixAddBias_cuda6matrixS__param_1[16]
)
{
	.reg .pred 	%p<4>;
	.reg .b32 	%r<15>;
	.reg .b32 	%f<4>;
	.reg .b64 	%rd<9>;

	ld.param.u64 	%rd2, [_Z18matrixAddBias_cuda6matrixS__param_1+8];
	ld.param.u64 	%rd1, [_Z18matrixAddBias_cuda6matrixS__param_0+8];
	ld.param.v2.u32 	{%r4, %r5}, [_Z18matrixAddBias_cuda6matrixS__param_0];
	mov.u32 	%r8, %ctaid.y;
	mov.u32 	%r9, %ntid.y;
	mov.u32 	%r10, %tid.y;
	mad.lo.s32 	%r2, %r8, %r9, %r10;
	mov.u32 	%r11, %ctaid.x;
	mov.u32 	%r12, %ntid.x;
	mov.u32 	%r13, %tid.x;
	mad.lo.s32 	%r3, %r11, %r12, %r13;
	setp.ge.s32 	%p1, %r2, %r4;
	setp.ge.s32 	%p2, %r3, %r5;
	or.pred  	%p3, %p1, %p2;
	@%p3 bra 	$L__BB3_2;
	cvta.to.global.u64 	%rd3, %rd2;
	cvta.to.global.u64 	%rd4, %rd1;
	mul.wide.s32 	%rd5, %r3, 4;
	add.s64 	%rd6, %rd3, %rd5;
	ld.global.f32 	%f1, [%rd6];
	mad.lo.s32 	%r14, %r5, %r2, %r3;
	mul.wide.s32 	%rd7, %r14, 4;
	add.s64 	%rd8, %rd4, %rd7;
	ld.global.f32 	%f2, [%rd8];
	add.f32 	%f3, %f1, %f2;
	st.global.f32 	[%rd8], %f3;
$L__BB3_2:
	ret;

}
	// .globl	_Z15matrixRelu_cuda6matrix
.visible .entry _Z15matrixRelu_cuda6matrix(
	.param .align 8 .b8 _Z15matrixRelu_cuda6matrix_param_0[16]
)
{
	.reg .pred 	%p<5>;
	.reg .b32 	%r<13>;
	.reg .b32 	%f<3>;
	.reg .b64 	%rd<5>;

	ld.param.u64 	%rd1, [_Z15matrixRelu_cuda6matrix_param_0+8];
	ld.param.v2.u32 	{%r4, %r5}, [_Z15matrixRelu_cuda6matrix_param_0];
	mov.u32 	%r6, %ctaid.y;
	mov.u32 	%r7, %ntid.y;
	mov.u32 	%r8, %tid.y;
	mad.lo.s32 	%r2, %r6, %r7, %r8;
	mov.u32 	%r9, %ctaid.x;
	mov.u32 	%r10, %ntid.x;
	mov.u32 	%r11, %tid.x;
	mad.lo.s32 	%r3, %r9, %r10, %r11;
	setp.ge.s32 	%p1, %r2, %r4;
	setp.ge.s32 	%p2, %r3, %r5;
	or.pred  	%p3, %p1, %p2;
	@%p3 bra 	$L__BB4_2;
	cvta.to.global.u64 	%rd2, %rd1;
	mad.lo.s32 	%r12, %r5, %r2, %r3;
	mul.wide.s32 	%rd3, %r12, 4;
	add.s64 	%rd4, %rd2, %rd3;
	ld.global.f32 	%f1, [%rd4];
	setp.lt.f32 	%p4, %f1, 0f00000000;
	selp.f32 	%f2, 0f00000000, %f1, %p4;
	st.global.f32 	[%rd4], %f2;
$L__BB4_2:
	ret;

}


// ===== COMPILED SASS (sm_100) =====

	.target	sm_100

	.elftype	@"ET_EXEC"


//--------------------- .note.nv.tkinfo           --------------------------
	.section	.note.nv.tkinfo,"",@"SHT_NOTE"
	.sectionflags	@"SHF_NOTE_NV_TKINFO"
	.tkinfo
        /*0018*/ 	.word	0x00000002
        /*0030*/ 	.string	""
        /*0030*/ 	.string	"ptxas"
        /*0030*/ 	.string	"Cuda compilation tools, release 13.0, V13.0.88"
        /*0030*/ 	.string	"Build cuda_13.0.r13.0/compiler.36424714_0"
        /*0030*/ 	.string	"-arch sm_100 -m 64 "



//--------------------- .note.nv.cuinfo           --------------------------
	.section	.note.nv.cuinfo,"",@"SHT_NOTE"
	.sectionflags	@"SHF_NOTE_NV_CUINFO"
        /*0018*/ 	.short	0x0002
        /*001a*/ 	.short	0x0064
        /*001c*/ 	.short	0x0082
	.zero		2


//--------------------- .nv.info                  --------------------------
	.section	.nv.info,"",@"SHT_CUDA_INFO"
	.align	4


	//----- nvinfo : EIATTR_REGCOUNT
	.align		4
        /*0000*/ 	.byte	0x04, 0x2f
        /*0002*/ 	.short	(.L_1 - .L_0)
	.align		4
.L_0:
        /*0004*/ 	.word	index@(_Z14matrixAdd_cuda6matrixS_)
        /*0008*/ 	.word	0x0000000c


	//----- nvinfo : EIATTR_FRAME_SIZE
	.align		4
.L_1:
        /*000c*/ 	.byte	0x04, 0x11
        /*000e*/ 	.short	(.L_3 - .L_2)
	.align		4
.L_2:
        /*0010*/ 	.word	index@(_Z14matrixAdd_cuda6matrixS_)
        /*0014*/ 	.word	0x00000000


	//----- nvinfo : EIATTR_REGCOUNT
	.align		4
.L_3:
        /*0018*/ 	.byte	0x04, 0x2f
        /*001a*/ 	.short	(.L_5 - .L_4)
	.align		4
.L_4:
        /*001c*/ 	.word	index@(_Z16matrixMinus_cuda6matrixS_)
        /*0020*/ 	.word	0x0000000c


	//----- nvinfo : EIATTR_FRAME_SIZE
	.align		4
.L_5:
        /*0024*/ 	.byte	0x04, 0x11
        /*0026*/ 	.short	(.L_7 - .L_6)
	.align		4
.L_6:
        /*0028*/ 	.word	index@(_Z16matrixMinus_cuda6matrixS_)
        /*002c*/ 	.word	0x00000000


	//----- nvinfo : EIATTR_REGCOUNT
	.align		4
.L_7:
        /*0030*/ 	.byte	0x04, 0x2f
        /*0032*/ 	.short	(.L_9 - .L_8)
	.align		4
.L_8:
        /*0034*/ 	.word	index@(_Z14matrixMul_cuda6matrixS_S_)
        /*0038*/ 	.word	0x00000020


	//----- nvinfo : EIATTR_FRAME_SIZE
	.align		4
.L_9:
        /*003c*/ 	.byte	0x04, 0x11
        /*003e*/ 	.short	(.L_11 - .L_10)
	.align		4
.L_10:
        /*0040*/ 	.word	index@(_Z14matrixMul_cuda6matrixS_S_)
        /*0044*/ 	.word	0x00000000


	//----- nvinfo : EIATTR_REGCOUNT
	.align		4
.L_11:
        /*0048*/ 	.byte	0x04, 0x2f
        /*004a*/ 	.short	(.L_13 - .L_12)
	.align		4
.L_12:
        /*004c*/ 	.word	index@(_Z18matrixAddBias_cuda6matrixS_)
        /*0050*/ 	.word	0x0000000c


	//----- nvinfo : EIATTR_FRAME_SIZE
	.align		4
.L_13:
        /*0054*/ 	.byte	0x04, 0x11
        /*0056*/ 	.short	(.L_15 - .L_14)
	.align		4
.L_14:
        /*0058*/ 	.word	index@(_Z18matrixAddBias_cuda6matrixS_)
        /*005c*/ 	.word	0x00000000


	//----- nvinfo : EIATTR_REGCOUNT
	.align		4
.L_15:
        /*0060*/ 	.byte	0x04, 0x2f
        /*0062*/ 	.short	(.L_17 - .L_16)
	.align		4
.L_16:
        /*0064*/ 	.word	index@(_Z15matrixRelu_cuda6matrix)
        /*0068*/ 	.word	0x00000008


	//----- nvinfo : EIATTR_FRAME_SIZE
	.align		4
.L_17:
        /*006c*/ 	.byte	0x04, 0x11
        /*006e*/ 	.short	(.L_19 - .L_18)
	.align		4
.L_18:
        /*0070*/ 	.word	index@(_Z15matrixRelu_cuda6matrix)
        /*0074*/ 	.word	0x00000000


	//----- nvinfo : EIATTR_MIN_STACK_SIZE
	.align		4
.L_19:
        /*0078*/ 	.byte	0x04, 0x12
        /*007a*/ 	.short	(.L_21 - .L_20)
	.align		4
.L_20:
        /*007c*/ 	.word	index@(_Z15matrixRelu_cuda6matrix)
        /*0080*/ 	.word	0x00000000


	//----- nvinfo : EIATTR_MIN_STACK_SIZE
	.align		4
.L_21:
        /*0084*/ 	.byte	0x04, 0x12
        /*0086*/ 	.short	(.L_23 - .L_22)
	.align		4
.L_22:
        /*0088*/ 	.word	index@(_Z18matrixAddBias_cuda6matrixS_)
        /*008c*/ 	.word	0x00000000


	//----- nvinfo : EIATTR_MIN_STACK_SIZE
	.align		4
.L_23:
        /*0090*/ 	.byte	0x04, 0x12
        /*0092*/ 	.short	(.L_25 - .L_24)
	.align		4
.L_24:
        /*0094*/ 	.word	index@(_Z14matrixMul_cuda6matrixS_S_)
        /*0098*/ 	.word	0x00000000


	//----- nvinfo : EIATTR_MIN_STACK_SIZE
	.align		4
.L_25:
        /*009c*/ 	.byte	0x04, 0x12
        /*009e*/ 	.short	(.L_27 - .L_26)
	.align		4
.L_26:
        /*00a0*/ 	.word	index@(_Z16matrixMinus_cuda6matrixS_)
        /*00a4*/ 	.word	0x00000000


	//----- nvinfo : EIATTR_MIN_STACK_SIZE
	.align		4
.L_27:
        /*00a8*/ 	.byte	0x04, 0x12
        /*00aa*/ 	.short	(.L_29 - .L_28)
	.align		4
.L_28:
        /*00ac*/ 	.word	index@(_Z14matrixAdd_cuda6matrixS_)
        /*00b0*/ 	.word	0x00000000
.L_29:


//--------------------- .nv.compat                --------------------------
	.section	.nv.compat,"",@"SHT_CUDA_COMPAT_INFO"
	.align	4
        /*0000*/ 	.byte	0x02, 0x09, 0x00, 0x00, 0x02, 0x02, 0x01, 0x00, 0x02, 0x05, 0x05, 0x00, 0x03, 0x07, 0x01, 0x01
        /*0010*/ 	.byte	0x02, 0x03, 0x00, 0x00, 0x02, 0x06, 0x01, 0x00, 0x04, 0x0b, 0x08, 0x00, 0x09, 0x00, 0x00, 0x00
        /*0020*/ 	.byte	0x00, 0x00, 0x00, 0x00


//--------------------- .nv.info._Z15matrixRelu_cuda6matrix --------------------------
	.section	.nv.info._Z15matrixRelu_cuda6matrix,"",@"SHT_CUDA_INFO"
	.sectionflags	@""
	.align	4


	//----- nvinfo : EIATTR_CUDA_API_VERSION
	.align		4
        /*0000*/ 	.byte	0x04, 0x37
        /*0002*/ 	.short	(.L_31 - .L_30)
.L_30:
        /*0004*/ 	.word	0x00000082


	//----- nvinfo : EIATTR_KPARAM_INFO
	.align		4
.L_31:
        /*0008*/ 	.byte	0x04, 0x17
        /*000a*/ 	.short	(.L_33 - .L_32)
.L_32:
        /*000c*/ 	.word	0x00000000
        /*0010*/ 	.short	0x0000
        /*0012*/ 	.short	0x0000
        /*0014*/ 	.byte	0x00, 0xf0, 0x41, 0x00


	//----- nvinfo : EIATTR_SPARSE_MMA_MASK
	.align		4
.L_33:
        /*0018*/ 	.byte	0x03, 0x50
        /*001a*/ 	.short	0x0000


	//----- nvinfo : EIATTR_MAXREG_COUNT
	.align		4
        /*001c*/ 	.byte	0x03, 0x1b
        /*001e*/ 	.short	0x00ff


	//----- nvinfo : EIATTR_MERCURY_ISA_VERSION
	.align		4
        /*0020*/ 	.byte	0x03, 0x5f
        /*0022*/ 	.short	0x0101


	//----- nvinfo : EIATTR_VRC_CTA_INIT_COUNT
	.align		4
        /*0024*/ 	.byte	0x02, 0x4a
	.zero		1
	.zero		1


	//----- nvinfo : EIATTR_EXIT_INSTR_OFFSETS
	.align		4
        /*0028*/ 	.byte	0x04, 0x1c
        /*002a*/ 	.short	(.L_35 - .L_34)


	//   ....[0]....
.L_34:
        /*002c*/ 	.word	0x000000c0


	//   ....[1]....
        /*0030*/ 	.word	0x00000150


	//----- nvinfo : EIATTR_CBANK_PARAM_SIZE
	.align		4
.L_35:
        /*0034*/ 	.byte	0x03, 0x19
        /*0036*/ 	.short	0x0010


	//----- nvinfo : EIATTR_PARAM_CBANK
	.align		4
        /*0038*/ 	.byte	0x04, 0x0a
        /*003a*/ 	.short	(.L_37 - .L_36)
	.align		4
.L_36:
        /*003c*/ 	.word	index@(.nv.constant0._Z15matrixRelu_cuda6matrix)
        /*0040*/ 	.short	0x0380
        /*0042*/ 	.short	0x0010


	//----- nvinfo : EIATTR_SW_WAR
	.align		4
.L_37:
        /*0044*/ 	.byte	0x04, 0x36
        /*0046*/ 	.short	(.L_39 - .L_38)
.L_38:
        /*0048*/ 	.word	0x00000008
.L_39:


//--------------------- .nv.info._Z18matrixAddBias_cuda6matrixS_ --------------------------
	.section	.nv.info._Z18matrixAddBias_cuda6matrixS_,"",@"SHT_CUDA_INFO"
	.sectionflags	@""
	.align	4


	//----- nvinfo : EIATTR_CUDA_API_VERSION
	.align		4
        /*0000*/ 	.byte	0x04, 0x37
        /*0002*/ 	.short	(.L_41 - .L_40)
.L_40:
        /*0004*/ 	.word	0x00000082


	//----- nvinfo : EIATTR_KPARAM_INFO
	.align		4
.L_41:
        /*0008*/ 	.byte	0x04, 0x17
        /*000a*/ 	.short	(.L_43 - .L_42)
.L_42:
        /*000c*/ 	.word	0x00000000
        /*0010*/ 	.short	0x0001
        /*0012*/ 	.short	0x0010
        /*0014*/ 	.byte	0x00, 0xf0, 0x41, 0x00


	//----- nvinfo : EIATTR_KPARAM_INFO
	.align		4
.L_43:
        /*0018*/ 	.byte	0x04, 0x17
        /*001a*/ 	.short	(.L_45 - .L_44)
.L_44:
        /*001c*/ 	.word	0x00000000
        /*0020*/ 	.short	0x0000
        /*0022*/ 	.short	0x0000
        /*0024*/ 	.byte	0x00, 0xf0, 0x41, 0x00


	//----- nvinfo : EIATTR_SPARSE_MMA_MASK
	.align		4
.L_45:
        /*0028*/ 	.byte	0x03, 0x50
        /*002a*/ 	.short	0x0000


	//----- nvinfo : EIATTR_MAXREG_COUNT
	.align		4
        /*002c*/ 	.byte	0x03, 0x1b
        /*002e*/ 	.short	0x00ff


	//----- nvinfo : EIATTR_MERCURY_ISA_VERSION
	.align		4
        /*0030*/ 	.byte	0x03, 0x5f
        /*0032*/ 	.short	0x0101


	//----- nvinfo : EIATTR_VRC_CTA_INIT_COUNT
	.align		4
        /*0034*/ 	.byte	0x02, 0x4a
	.zero		1
	.zero		1


	//----- nvinfo : EIATTR_EXIT_INSTR_OFFSETS
	.align		4
        /*0038*/ 	.byte	0x04, 0x1c
        /*003a*/ 	.short	(.L_47 - .L_46)


	//   ....[0]....
.L_46:
        /*003c*/ 	.word	0x000000c0


	//   ....[1]....
        /*0040*/ 	.word	0x00000170


	//----- nvinfo : EIATTR_CBANK_PARAM_SIZE
	.align		4
.L_47:
        /*0044*/ 	.byte	0x03, 0x19
        /*0046*/ 	.short	0x0020


	//----- nvinfo : EIATTR_PARAM_CBANK
	.align		4
        /*0048*/ 	.byte	0x04, 0x0a
        /*004a*/ 	.short	(.L_49 - .L_48)
	.align		4
.L_48:
        /*004c*/ 	.word	index@(.nv.constant0._Z18matrixAddBias_cuda6matrixS_)
        /*0050*/ 	.short	0x0380
        /*0052*/ 	.short	0x0020


	//----- nvinfo : EIATTR_SW_WAR
	.align		4
.L_49:
        /*0054*/ 	.byte	0x04, 0x36
        /*0056*/ 	.short	(.L_51 - .L_50)
.L_50:
        /*0058*/ 	.word	0x00000008
.L_51:


//--------------------- .nv.info._Z14matrixMul_cuda6matrixS_S_ --------------------------
	.section	.nv.info._Z14matrixMul_cuda6matrixS_S_,"",@"SHT_CUDA_INFO"
	.sectionflags	@""
	.align	4


	//----- nvinfo : EIATTR_CUDA_API_VERSION
	.align		4
        /*0000*/ 	.byte	0x04, 0x37
        /*0002*/ 	.short	(.L_53 - .L_52)
.L_52:
        /*0004*/ 	.word	0x00000082


	//----- nvinfo : EIATTR_KPARAM_INFO
	.align		4
.L_53:
        /*0008*/ 	.byte	0x04, 0x17
        /*000a*/ 	.short	(.L_55 - .L_54)
.L_54:
        /*000c*/ 	.word	0x00000000
        /*0010*/ 	.short	0x0002
        /*0012*/ 	.short	0x0020
        /*0014*/ 	.byte	0x00, 0xf0, 0x41, 0x00


	//----- nvinfo : EIATTR_KPARAM_INFO
	.align		4
.L_55:
        /*0018*/ 	.byte	0x04, 0x17
        /*001a*/ 	.short	(.L_57 - .L_56)
.L_56:
        /*001c*/ 	.word	0x00000000
        /*0020*/ 	.short	0x0001
        /*0022*/ 	.short	0x0010
        /*0024*/ 	.byte	0x00, 0xf0, 0x41, 0x00


	//----- nvinfo : EIATTR_KPARAM_INFO
	.align		4
.L_57:
        /*0028*/ 	.byte	0x04, 0x17
        /*002a*/ 	.short	(.L_59 - .L_58)
.L_58:
        /*002c*/ 	.word	0x00000000
        /*0030*/ 	.short	0x0000
        /*0032*/ 	.short	0x0000
        /*0034*/ 	.byte	0x00, 0xf0, 0x41, 0x00


	//----- nvinfo : EIATTR_SPARSE_MMA_MASK
	.align		4
.L_59:
        /*0038*/ 	.byte	0x03, 0x50
        /*003a*/ 	.short	0x0000


	//----- nvinfo : EIATTR_MAXREG_COUNT
	.align		4
        /*003c*/ 	.byte	0x03, 0x1b
        /*003e*/ 	.short	0x00ff


	//----- nvinfo : EIATTR_MERCURY_ISA_VERSION
	.align		4
        /*0040*/ 	.byte	0x03, 0x5f
        /*0042*/ 	.short	0x0101


	//----- nvinfo : EIATTR_VRC_CTA_INIT_COUNT
	.align		4
        /*0044*/ 	.byte	0x02, 0x4a
	.zero		1
	.zero		1


	//----- nvinfo : EIATTR_EXIT_INSTR_OFFSETS
	.align		4
        /*0048*/ 	.byte	0x04, 0x1c
        /*004a*/ 	.short	(.L_61 - .L_60)


	//   ....[0]....
.L_60:
        /*004c*/ 	.word	0x000000c0


	//   ....[1]....
        /*0050*/ 	.word	0x00000930


	//----- nvinfo : EIATTR_CBANK_PARAM_SIZE
	.align		4
.L_61:
        /*0054*/ 	.byte	0x03, 0x19
        /*0056*/ 	.short	0x0030


	//----- nvinfo : EIATTR_PARAM_CBANK
	.align		4
        /*0058*/ 	.byte	0x04, 0x0a
        /*005a*/ 	.short	(.L_63 - .L_62)
	.align		4
.L_62:
        /*005c*/ 	.word	index@(.nv.constant0._Z14matrixMul_cuda6matrixS_S_)
        /*0060*/ 	.short	0x0380
        /*0062*/ 	.short	0x0030


	//----- nvinfo : EIATTR_SW_WAR
	.align		4
.L_63:
        /*0064*/ 	.byte	0x04, 0x36
        /*0066*/ 	.short	(.L_65 - .L_64)
.L_64:
        /*0068*/ 	.word	0x00000008
.L_65:


//--------------------- .nv.info._Z16matrixMinus_cuda6matrixS_ --------------------------
	.section	.nv.info._Z16matrixMinus_cuda6matrixS_,"",@"SHT_CUDA_INFO"
	.sectionflags	@""
	.align	4


	//----- nvinfo : EIATTR_CUDA_API_VERSION
	.align		4
        /*0000*/ 	.byte	0x04, 0x37
        /*0002*/ 	.short	(.L_67 - .L_66)
.L_66:
        /*0004*/ 	.word	0x00000082


	//----- nvinfo : EIATTR_KPARAM_INFO
	.align		4
.L_67:
        /*0008*/ 	.byte	0x04, 0x17
        /*000a*/ 	.short	(.L_69 - .L_68)
.L_68:
        /*000c*/ 	.word	0x00000000
        /*0010*/ 	.short	0x0001
        /*0012*/ 	.short	0x0010
        /*0014*/ 	.byte	0x00, 0xf0, 0x41, 0x00


	//----- nvinfo : EIATTR_KPARAM_INFO
	.align		4
.L_69:
        /*0018*/ 	.byte	0x04, 0x17
        /*001a*/ 	.short	(.L_71 - .L_70)
.L_70:
        /*001c*/ 	.word	0x00000000
        /*0020*/ 	.short	0x0000
        /*0022*/ 	.short	0x0000
        /*0024*/ 	.byte	0x00, 0xf0, 0x41, 0x00


	//----- nvinfo : EIATTR_SPARSE_MMA_MASK
	.align		4
.L_71:
        /*0028*/ 	.byte	0x03, 0x50
        /*002a*/ 	.short	0x0000


	//----- nvinfo : EIATTR_MAXREG_COUNT
	.align		4
        /*002c*/ 	.byte	0x03, 0x1b
        /*002e*/ 	.short	0x00ff


	//----- nvinfo : EIATTR_MERCURY_ISA_VERSION
	.align		4
        /*0030*/ 	.byte	0x03, 0x5f
        /*0032*/ 	.short	0x0101


	//----- nvinfo : EIATTR_VRC_CTA_INIT_COUNT
	.align		4
        /*0034*/ 	.byte	0x02, 0x4a
	.zero		1
	.zero		1


	//----- nvinfo : EIATTR_EXIT_INSTR_OFFSETS
	.align		4
        /*0038*/ 	.byte	0x04, 0x1c
        /*003a*/ 	.short	(.L_73 - .L_72)


	//   ....[0]....
.L_72:
        /*003c*/ 	.word	0x000000c0


	//   ....[1]....
        /*0040*/ 	.word	0x00000190


	//----- nvinfo : EIATTR_CBANK_PARAM_SIZE
	.align		4
.L_73:
        /*0044*/ 	.byte	0x03, 0x19
        /*0046*/ 	.short	0x0020


	//----- nvinfo : EIATTR_PARAM_CBANK
	.align		4
        /*0048*/ 	.byte	0x04, 0x0a
        /*004a*/ 	.short	(.L_75 - .L_74)
	.align		4
.L_74:
        /*004c*/ 	.word	index@(.nv.constant0._Z16matrixMinus_cuda6matrixS_)
        /*0050*/ 	.short	0x0380
        /*0052*/ 	.short	0x0020


	//----- nvinfo : EIATTR_SW_WAR
	.align		4
.L_75:
        /*0054*/ 	.byte	0x04, 0x36
        /*0056*/ 	.short	(.L_77 - .L_76)
.L_76:
        /*0058*/ 	.word	0x00000008
.L_77:


//--------------------- .nv.info._Z14matrixAdd_cuda6matrixS_ --------------------------
	.section	.nv.info._Z14matrixAdd_cuda6matrixS_,"",@"SHT_CUDA_INFO"
	.sectionflags	@""
	.align	4


	//----- nvinfo : EIATTR_CUDA_API_VERSION
	.align		4
        /*0000*/ 	.byte	0x04, 0x37
        /*0002*/ 	.short	(.L_79 - .L_78)
.L_78:
        /*0004*/ 	.word	0x00000082


	//----- nvinfo : EIATTR_KPARAM_INFO
	.align		4
.L_79:
        /*0008*/ 	.byte	0x04, 0x17
        /*000a*/ 	.short	(.L_81 - .L_80)
.L_80:
        /*000c*/ 	.word	0x00000000
        /*0010*/ 	.short	0x0001
        /*0012*/ 	.short	0x0010
        /*0014*/ 	.byte	0x00, 0xf0, 0x41, 0x00


	//----- nvinfo : EIATTR_KPARAM_INFO
	.align		4
.L_81:
        /*0018*/ 	.byte	0x04, 0x17
        /*001a*/ 	.short	(.L_83 - .L_82)
.L_82:
        /*001c*/ 	.word	0x00000000
        /*0020*/ 	.short	0x0000
        /*0022*/ 	.short	0x0000
        /*0024*/ 	.byte	0x00, 0xf0, 0x41, 0x00


	//----- nvinfo : EIATTR_SPARSE_MMA_MASK
	.align		4
.L_83:
        /*0028*/ 	.byte	0x03, 0x50
        /*002a*/ 	.short	0x0000


	//----- nvinfo : EIATTR_MAXREG_COUNT
	.align		4
        /*002c*/ 	.byte	0x03, 0x1b
        /*002e*/ 	.short	0x00ff


	//----- nvinfo : EIATTR_MERCURY_ISA_VERSION
	.align		4
        /*0030*/ 	.byte	0x03, 0x5f
        /*0032*/ 	.short	0x0101


	//----- nvinfo : EIATTR_VRC_CTA_INIT_COUNT
	.align		4
        /*0034*/ 	.byte	0x02, 0x4a
	.zero		1
	.zero		1


	//----- nvinfo : EIATTR_EXIT_INSTR_OFFSETS
	.align		4
        /*0038*/ 	.byte	0x04, 0x1c
        /*003a*/ 	.short	(.L_85 - .L_84)


	//   ....[0]....
.L_84:
        /*003c*/ 	.word	0x000000c0


	//   ....[1]....
        /*0040*/ 	.word	0x00000190


	//----- nvinfo : EIATTR_CBANK_PARAM_SIZE
	.align		4
.L_85:
        /*0044*/ 	.byte	0x03, 0x19
        /*0046*/ 	.short	0x0020


	//----- nvinfo : EIATTR_PARAM_CBANK
	.align		4
        /*0048*/ 	.byte	0x04, 0x0a
        /*004a*/ 	.short	(.L_87 - .L_86)
	.align		4
.L_86:
        /*004c*/ 	.word	index@(.nv.constant0._Z14matrixAdd_cuda6matrixS_)
        /*0050*/ 	.short	0x0380
        /*0052*/ 	.short	0x0020


	//----- nvinfo : EIATTR_SW_WAR
	.align		4
.L_87:
        /*0054*/ 	.byte	0x04, 0x36
        /*0056*/ 	.short	(.L_89 - .L_88)
.L_88:
        /*0058*/ 	.word	0x00000008
.L_89:


//--------------------- .nv.callgraph             --------------------------
	.section	.nv.callgraph,"",@"SHT_CUDA_CALLGRAPH"
	.align	4
	.sectionentsize	8
	.align		4
        /*0000*/ 	.word	0x00000000
	.align		4
        /*0004*/ 	.word	0xffffffff
	.align		4
        /*0008*/ 	.word	0x00000000
	.align		4
        /*000c*/ 	.word	0xfffffffe
	.align		4
        /*0010*/ 	.word	0x00000000
	.align		4
        /*0014*/ 	.word	0xfffffffd
	.align		4
        /*0018*/ 	.word	0x00000000
	.align		4
        /*001c*/ 	.word	0xfffffffc


//--------------------- .text._Z15matrixRelu_cuda6matrix --------------------------
	.section	.text._Z15matrixRelu_cuda6matrix,"ax",@progbits
	.align	128
        .global         _Z15matrixRelu_cuda6matrix
        .type           _Z15matrixRelu_cuda6matrix,@function
        .size           _Z15matrixRelu_cuda6matrix,(.L_x_10 - _Z15matrixRelu_cuda6matrix)
        .other          _Z15matrixRelu_cuda6matrix,@"STO_CUDA_ENTRY STV_DEFAULT"
_Z15matrixRelu_cuda6matrix:
.text._Z15matrixRelu_cuda6matrix:
[----:B------:R-:W-:Y:S01]  /*0000*/  LDC R1, c[0x0][0x37c] ;  /* 0x0000df00ff017b82 */ /* 0x000fe20000000800 */
[----:B------:R-:W0:Y:S07]  /*0010*/  S2R R2, SR_TID.X ;  /* 0x0000000000027919 */ /* 0x000e2e0000002100 */
[----:B------:R-:W1:Y:S01]  /*0020*/  LDC R0, c[0x0][0x364] ;  /* 0x0000d900ff007b82 */ /* 0x000e620000000800 */
[----:B------:R-:W2:Y:S01]  /*0030*/  LDCU.64 UR6, c[0x0][0x380] ;  /* 0x00007000ff0677ac */ /* 0x000ea20008000a00 */
[----:B------:R-:W1:Y:S06]  /*0040*/  S2R R3, SR_TID.Y ;  /* 0x0000000000037919 */ /* 0x000e6c0000002200 */
[----:B------:R-:W0:Y:S08]  /*0050*/  S2UR UR5, SR_CTAID.X ;  /* 0x00000000000579c3 */ /* 0x000e300000002500 */
[----:B------:R-:W0:Y:S08]  /*0060*/  LDC R5, c[0x0][0x360] ;  /* 0x0000d800ff057b82 */ /* 0x000e300000000800 */
[----:B------:R-:W1:Y:S01]  /*0070*/  S2UR UR4, SR_CTAID.Y ;  /* 0x00000000000479c3 */ /* 0x000e620000002600 */
[----:B0-----:R-:W-:-:S05]  /*0080*/  IMAD R5, R5, UR5, R2 ;  /* 0x0000000505057c24 */ /* 0x001fca000f8e0202 */
[----:B--2---:R-:W-:Y:S01]  /*0090*/  ISETP.GE.AND P0, PT, R5, UR7, PT ;  /* 0x0000000705007c0c */ /* 0x004fe2000bf06270 */
[----:B-1----:R-:W-:-:S05]  /*00a0*/  IMAD R0, R0, UR4, R3 ;  /* 0x0000000400007c24 */ /* 0x002fca000f8e0203 */
[----:B------:R-:W-:-:S13]  /*00b0*/  ISETP.GE.OR P0, PT, R0, UR6, P0 ;  /* 0x0000000600007c0c */ /* 0x000fda0008706670 */
[----:B------:R-:W-:Y:S05]  /*00c0*/  @P0 EXIT ;  /* 0x000000000000094d */ /* 0x000fea0003800000 */
[----:B------:R-:W0:Y:S01]  /*00d0*/  LDC.64 R2, c[0x0][0x388] ;  /* 0x0000e200ff027b82 */ /* 0x000e220000000a00 */
[----:B------:R-:W1:Y:S01]  /*00e0*/  LDCU.64 UR4, c[0x0][0x358] ;  /* 0x00006b00ff0477ac */ /* 0x000e620008000a00 */
[----:B------:R-:W-:-:S04]  /*00f0*/  IMAD R5, R0, UR7, R5 ;  /* 0x0000000700057c24 */ /* 0x000fc8000f8e0205 */
[----:B0-----:R-:W-:-:S05]  /*0100*/  IMAD.WIDE R2, R5, 0x4, R2 ;  /* 0x0000000405027825 */ /* 0x001fca00078e0202 */
[----:B-1----:R-:W2:Y:S02]  /*0110*/  LDG.E R0, desc[UR4][R2.64] ;  /* 0x0000000402007981 */ /* 0x002ea4000c1e1900 */
[----:B--2---:R-:W-:-:S04]  /*0120*/  FSETP.GEU.AND P0, PT, R0, RZ, PT ;  /* 0x000000ff0000720b */ /* 0x004fc80003f0e000 */
[----:B------:R-:W-:-:S05]  /*0130*/  FSEL R5, R0, RZ, P0 ;  /* 0x000000ff00057208 */ /* 0x000fca0000000000 */
[----:B------:R-:W-:Y:S01]  /*0140*/  STG.E desc[UR4][R2.64], R5 ;  /* 0x0000000502007986 */ /* 0x000fe2000c101904 */
[----:B------:R-:W-:Y:S05]  /*0150*/  EXIT ;  /* 0x000000000000794d */ /* 0x000fea0003800000 */
.L_x_0:
[----:B------:R-:W-:-:S00]  /*0160*/  BRA `(.L_x_0) ;  /* 0xfffffffc00fc7947 */ /* 0x000fc0000383ffff */
[----:B------:R-:W-:-:S00]  /*0170*/  NOP ;  /* 0x0000000000007918 */ /* 0x000fc00000000000 */
        /* <DEDUP_REMOVED lines=8> */
.L_x_10:


//--------------------- .text._Z18matrixAddBias_cuda6matrixS_ --------------------------
	.section	.text._Z18matrixAddBias_cuda6matrixS_,"ax",@progbits
	.align	128
        .global         _Z18matrixAddBias_cuda6matrixS_
        .type           _Z18matrixAddBias_cuda6matrixS_,@function
        .size           _Z18matrixAddBias_cuda6matrixS_,(.L_x_11 - _Z18matrixAddBias_cuda6matrixS_)
        .other          _Z18matrixAddBias_cuda6matrixS_,@"STO_CUDA_ENTRY STV_DEFAULT"
_Z18matrixAddBias_cuda6matrixS_:
.text._Z18matrixAddBias_cuda6matrixS_:
        /* <DEDUP_REMOVED lines=15> */
[----:B------:R-:W-:-:S06]  /*00f0*/  IMAD R9, R0, UR7, R7 ;  /* 0x0000000700097c24 */ /* 0x000fcc000f8e0207 */
[----:B------:R-:W2:Y:S01]  /*0100*/  LDC.64 R4, c[0x0][0x388] ;  /* 0x0000e200ff047b82 */ /* 0x000ea20000000a00 */
[----:B0-----:R-:W-:-:S06]  /*0110*/  IMAD.WIDE R2, R7, 0x4, R2 ;  /* 0x0000000407027825 */ /* 0x001fcc00078e0202 */
[----:B-1----:R-:W3:Y:S01]  /*0120*/  LDG.E R2, desc[UR4][R2.64] ;  /* 0x0000000402027981 */ /* 0x002ee2000c1e1900 */
[----:B--2---:R-:W-:-:S05]  /*0130*/  IMAD.WIDE R4, R9, 0x4, R4 ;  /* 0x0000000409047825 */ /* 0x004fca00078e0204 */
[----:B------:R-:W3:Y:S02]  /*0140*/  LDG.E R7, desc[UR4][R4.64] ;  /* 0x0000000404077981 */ /* 0x000ee4000c1e1900 */
[----:B---3--:R-:W-:-:S05]  /*0150*/  FADD R7, R2, R7 ;  /* 0x0000000702077221 */ /* 0x008fca0000000000 */
[----:B------:R-:W-:Y:S01]  /*0160*/  STG.E desc[UR4][R4.64], R7 ;  /* 0x0000000704007986 */ /* 0x000fe2000c101904 */
[----:B------:R-:W-:Y:S05]  /*0170*/  EXIT ;  /* 0x000000000000794d */ /* 0x000fea0003800000 */
.L_x_1:
        /* <DEDUP_REMOVED lines=16> */
.L_x_11:


//--------------------- .text._Z14matrixMul_cuda6matrixS_S_ --------------------------
	.section	.text._Z14matrixMul_cuda6matrixS_S_,"ax",@progbits
	.align	128
        .global         _Z14matrixMul_cuda6matrixS_S_
        .type           _Z14matrixMul_cuda6matrixS_S_,@function
        .size           _Z14matrixMul_cuda6matrixS_S_,(.L_x_12 - _Z14matrixMul_cuda6matrixS_S_)
        .other          _Z14matrixMul_cuda6matrixS_S_,@"STO_CUDA_ENTRY STV_DEFAULT"
_Z14matrixMul_cuda6matrixS_S_:
.text._Z14matrixMul_cuda6matrixS_S_:
        /* <DEDUP_REMOVED lines=13> */
[----:B------:R-:W0:Y:S01]  /*00d0*/  LDCU UR5, c[0x0][0x384] ;  /* 0x00007080ff0577ac */ /* 0x000e220008000800 */
[----:B------:R-:W-:Y:S01]  /*00e0*/  HFMA2 R17, -RZ, RZ, 0, 0 ;  /* 0x00000000ff117431 */ /* 0x000fe200000001ff */
[----:B------:R-:W1:Y:S01]  /*00f0*/  LDCU.64 UR8, c[0x0][0x358] ;  /* 0x00006b00ff0877ac */ /* 0x000e620008000a00 */
[----:B0-----:R-:W-:-:S09]  /*0100*/  UISETP.GE.AND UP0, UPT, UR5, 0x1, UPT ;  /* 0x000000010500788c */ /* 0x001fd2000bf06270 */
[----:B-1----:R-:W-:Y:S05]  /*0110*/  BRA.U !UP0, `(.L_x_2) ;  /* 0x0000000508f47547 */ /* 0x002fea000b800000 */
[----:B------:R-:W-:Y:S02]  /*0120*/  UISETP.GE.U32.AND UP1, UPT, UR5, 0x8, UPT ;  /* 0x000000080500788c */ /* 0x000fe4000bf26070 */
[----:B------:R-:W-:Y:S01]  /*0130*/  IMAD R14, R15, UR5, RZ ;  /* 0x000000050f0e7c24 */ /* 0x000fe2000f8e02ff */
[----:B------:R-:W-:Y:S01]  /*0140*/  ULOP3.LUT UR6, UR5, 0x7, URZ, 0xc0, !UPT ;  /* 0x0000000705067892 */ /* 0x000fe2000f8ec0ff */
[----:B------:R-:W-:Y:S01]  /*0150*/  MOV R17, RZ ;  /* 0x000000ff00117202 */ /* 0x000fe20000000f00 */
[----:B------:R-:W-:Y:S02]  /*0160*/  UMOV UR4, URZ ;  /* 0x000000ff00047c82 */ /* 0x000fe40008000000 */
[----:B------:R-:W-:Y:S02]  /*0170*/  UISETP.NE.AND UP0, UPT, UR6, URZ, UPT ;  /* 0x000000ff0600728c */ /* 0x000fe4000bf05270 */
[----:B------:R-:W-:Y:S09]  /*0180*/  BRA.U !UP1, `(.L_x_3) ;  /* 0x0000000109c47547 */ /* 0x000ff2000b800000 */
[----:B------:R-:W0:Y:S01]  /*0190*/  LDC.64 R2, c[0x0][0x388] ;  /* 0x0000e200ff027b82 */ /* 0x000e220000000a00 */
[----:B------:R-:W-:Y:S01]  /*01a0*/  ULOP3.LUT UR4, UR5, 0x7ffffff8, URZ, 0xc0, !UPT ;  /* 0x7ffffff805047892 */ /* 0x000fe2000f8ec0ff */
[----:B------:R-:W-:Y:S02]  /*01b0*/  MOV R17, RZ ;  /* 0x000000ff00117202 */ /* 0x000fe40000000f00 */
[----:B------:R-:W-:Y:S01]  /*01c0*/  MOV R16, R0 ;  /* 0x0000000000107202 */ /* 0x000fe20000000f00 */
[----:B------:R-:W-:Y:S01]  /*01d0*/  UIADD3 UR7, UPT, UPT, -UR4, URZ, URZ ;  /* 0x000000ff04077290 */ /* 0x000fe2000fffe1ff */
[----:B0-----:R-:W-:-:S03]  /*01e0*/  IMAD.WIDE.U32 R2, R14, 0x4, R2 ;  /* 0x000000040e027825 */ /* 0x001fc600078e0002 */
[----:B------:R-:W-:-:S04]  /*01f0*/  IADD3 R4, P0, PT, R2, 0x10, RZ ;  /* 0x0000001002047810 */ /* 0x000fc80007f1e0ff */
[----:B------:R-:W-:-:S09]  /*0200*/  IADD3.X R3, PT, PT, RZ, R3, RZ, P0, !PT ;  /* 0x00000003ff037210 */ /* 0x000fd200007fe4ff */
.L_x_4:
[----:B------:R-:W0:Y:S01]  /*0210*/  LDC.64 R10, c[0x0][0x398] ;  /* 0x0000e600ff0a7b82 */ /* 0x000e220000000a00 */
[----:B------:R-:W-:-:S05]  /*0220*/  MOV R2, R4 ;  /* 0x0000000400027202 */ /* 0x000fca0000000f00 */
[----:B------:R-:W2:Y:S02]  /*0230*/  LDG.E R18, desc[UR8][R2.64+-0x10] ;  /* 0xfffff00802127981 */ /* 0x000ea4000c1e1900 */
[----:B------:R-:W1:Y:S02]  /*0240*/  LDC R19, c[0x0][0x394] ;  /* 0x0000e500ff137b82 */ /* 0x000e640000000800 */
[----:B------:R-:W3:Y:S04]  /*0250*/  LDG.E R22, desc[UR8][R2.64+-0xc] ;  /* 0xfffff40802167981 */ /* 0x000ee8000c1e1900 */
[----:B------:R-:W4:Y:S04]  /*0260*/  LDG.E R23, desc[UR8][R2.64+-0x8] ;  /* 0xfffff80802177981 */ /* 0x000f28000c1e1900 */
[----:B------:R-:W5:Y:S04]  /*0270*/  LDG.E R25, desc[UR8][R2.64+-0x4] ;  /* 0xfffffc0802197981 */ /* 0x000f68000c1e1900 */
[----:B------:R-:W5:Y:S01]  /*0280*/  LDG.E R26, desc[UR8][R2.64] ;  /* 0x00000008021a7981 */ /* 0x000f62000c1e1900 */
[----:B0-----:R-:W-:-:S05]  /*0290*/  IMAD.WIDE R10, R16, 0x4, R10 ;  /* 0x00000004100a7825 */ /* 0x001fca00078e020a */
[----:B------:R0:W2:Y:S01]  /*02a0*/  LDG.E R20, desc[UR8][R10.64] ;  /* 0x000000080a147981 */ /* 0x0000a2000c1e1900 */
[----:B-1----:R-:W-:-:S05]  /*02b0*/  IMAD.WIDE R28, R19, 0x4, R10 ;  /* 0x00000004131c7825 */ /* 0x002fca00078e020a */
[----:B------:R-:W3:Y:S01]  /*02c0*/  LDG.E R21, desc[UR8][R28.64] ;  /* 0x000000081c157981 */ /* 0x000ee2000c1e1900 */
[----:B------:R-:W-:-:S05]  /*02d0*/  IMAD.WIDE R12, R19, 0x4, R28 ;  /* 0x00000004130c7825 */ /* 0x000fca00078e021c */
[----:B------:R1:W4:Y:S01]  /*02e0*/  LDG.E R24, desc[UR8][R12.64] ;  /* 0x000000080c187981 */ /* 0x000322000c1e1900 */
[----:B------:R-:W-:-:S03]  /*02f0*/  IMAD.WIDE R8, R19, 0x4, R12 ;  /* 0x0000000413087825 */ /* 0x000fc600078e020c */
[----:B------:R-:W5:Y:S01]  /*0300*/  LDG.E R28, desc[UR8][R2.64+0x4] ;  /* 0x00000408021c7981 */ /* 0x000f62000c1e1900 */
[----:B------:R-:W-:-:S03]  /*0310*/  IMAD.WIDE R4, R19, 0x4, R8 ;  /* 0x0000000413047825 */ /* 0x000fc600078e0208 */
[----:B------:R-:W5:Y:S04]  /*0320*/  LDG.E R29, desc[UR8][R2.64+0x8] ;  /* 0x00000808021d7981 */ /* 0x000f68000c1e1900 */
[----:B------:R-:W5:Y:S01]  /*0330*/  LDG.E R8, desc[UR8][R8.64] ;  /* 0x0000000808087981 */ /* 0x000f62000c1e1900 */
[----:B------:R-:W-:-:S03]  /*0340*/  IMAD.WIDE R6, R19, 0x4, R4 ;  /* 0x0000000413067825 */ /* 0x000fc600078e0204 */
[----:B------:R1:W5:Y:S01]  /*0350*/  LDG.E R5, desc[UR8][R4.64] ;  /* 0x0000000804057981 */ /* 0x000362000c1e1900 */
[----:B0-----:R-:W-:-:S03]  /*0360*/  IMAD.WIDE R10, R19, 0x4, R6 ;  /* 0x00000004130a7825 */ /* 0x001fc600078e0206 */
[----:B------:R-:W5:Y:S01]  /*0370*/  LDG.E R7, desc[UR8][R6.64] ;  /* 0x0000000806077981 */ /* 0x000f62000c1e1900 */
[----:B-1----:R-:W-:-:S03]  /*0380*/  IMAD.WIDE R12, R19, 0x4, R10 ;  /* 0x00000004130c7825 */ /* 0x002fc600078e020a */
[----:B------:R-:W5:Y:S04]  /*0390*/  LDG.E R27, desc[UR8][R10.64] ;  /* 0x000000080a1b7981 */ /* 0x000f68000c1e1900 */
[----:B------:R0:W5:Y:S04]  /*03a0*/  LDG.E R9, desc[UR8][R2.64+0xc] ;  /* 0x00000c0802097981 */ /* 0x000168000c1e1900 */
[----:B------:R-:W5:Y:S01]  /*03b0*/  LDG.E R12, desc[UR8][R12.64] ;  /* 0x000000080c0c7981 */ /* 0x000f62000c1e1900 */
[----:B------:R-:W-:-:S04]  /*03c0*/  UIADD3 UR7, UPT, UPT, UR7, 0x8, URZ ;  /* 0x0000000807077890 */ /* 0x000fc8000fffe0ff */
[----:B------:R-:W-:Y:S01]  /*03d0*/  UISETP.NE.AND UP1, UPT, UR7, URZ, UPT ;  /* 0x000000ff0700728c */ /* 0x000fe2000bf25270 */
[----:B------:R-:W-:Y:S02]  /*03e0*/  IADD3 R4, P0, PT, R2, 0x20, RZ ;  /* 0x0000002002047810 */ /* 0x000fe40007f1e0ff */
[----:B------:R-:W-:Y:S02]  /*03f0*/  LEA R16, R19, R16, 0x3 ;  /* 0x0000001013107211 */ /* 0x000fe400078e18ff */
[----:B0-----:R-:W-:Y:S01]  /*0400*/  IADD3.X R3, PT, PT, RZ, R3, RZ, P0, !PT ;  /* 0x00000003ff037210 */ /* 0x001fe200007fe4ff */
[----:B--2---:R-:W-:-:S04]  /*0410*/  FFMA R17, R18, R20, R17 ;  /* 0x0000001412117223 */ /* 0x004fc80000000011 */
[----:B---3--:R-:W-:-:S04]  /*0420*/  FFMA R22, R22, R21, R17 ;  /* 0x0000001516167223 */ /* 0x008fc80000000011 */
[----:B----4-:R-:W-:-:S04]  /*0430*/  FFMA R22, R23, R24, R22 ;  /* 0x0000001817167223 */ /* 0x010fc80000000016 */
[----:B-----5:R-:W-:-:S04]  /*0440*/  FFMA R25, R25, R8, R22 ;  /* 0x0000000819197223 */ /* 0x020fc80000000016 */
[----:B------:R-:W-:-:S04]  /*0450*/  FFMA R5, R26, R5, R25 ;  /* 0x000000051a057223 */ /* 0x000fc80000000019 */
[----:B------:R-:W-:-:S04]  /*0460*/  FFMA R28, R28, R7, R5 ;  /* 0x000000071c1c7223 */ /* 0x000fc80000000005 */
[----:B------:R-:W-:-:S04]  /*0470*/  FFMA R28, R29, R27, R28 ;  /* 0x0000001b1d1c7223 */ /* 0x000fc8000000001c */
[----:B------:R-:W-:Y:S01]  /*0480*/  FFMA R17, R9, R12, R28 ;  /* 0x0000000c09117223 */ /* 0x000fe2000000001c */
[----:B------:R-:W-:Y:S06]  /*0490*/  BRA.U UP1, `(.L_x_4) ;  /* 0xfffffffd015c7547 */ /* 0x000fec000b83ffff */
.L_x_3:
[----:B------:R-:W-:Y:S05]  /*04a0*/  BRA.U !UP0, `(.L_x_2) ;  /* 0x0000000508107547 */ /* 0x000fea000b800000 */
[----:B------:R-:W-:Y:S02]  /*04b0*/  UISETP.GE.U32.AND UP0, UPT, UR6, 0x4, UPT ;  /* 0x000000040600788c */ /* 0x000fe4000bf06070 */
[----:B------:R-:W-:-:S04]  /*04c0*/  ULOP3.LUT UR7, UR5, 0x3, URZ, 0xc0, !UPT ;  /* 0x0000000305077892 */ /* 0x000fc8000f8ec0ff */
[----:B------:R-:W-:-:S03]  /*04d0*/  UISETP.NE.AND UP1, UPT, UR7, URZ, UPT ;  /* 0x000000ff0700728c */ /* 0x000fc6000bf25270 */
[----:B------:R-:W-:Y:S08]  /*04e0*/  BRA.U !UP0, `(.L_x_5) ;  /* 0x0000000108707547 */ /* 0x000ff0000b800000 */
[----:B------:R-:W0:Y:S01]  /*04f0*/  LDC R13, c[0x0][0x394] ;  /* 0x0000e500ff0d7b82 */ /* 0x000e220000000800 */
[----:B------:R-:W1:Y:S01]  /*0500*/  LDCU.64 UR12, c[0x0][0x388] ;  /* 0x00007100ff0c77ac */ /* 0x000e620008000a00 */
[C---:B------:R-:W-:Y:S02]  /*0510*/  IADD3 R3, PT, PT, R14.reuse, UR4, RZ ;  /* 0x000000040e037c10 */ /* 0x040fe4000fffe0ff */
[----:B------:R-:W-:-:S04]  /*0520*/  IADD3 R10, P0, PT, R14, UR4, RZ ;  /* 0x000000040e0a7c10 */ /* 0x000fc8000ff1e0ff */
[----:B------:R-:W2:Y:S08]  /*0530*/  LDC.64 R6, c[0x0][0x398] ;  /* 0x0000e600ff067b82 */ /* 0x000eb00000000a00 */
[----:B------:R-:W3:Y:S01]  /*0540*/  LDC.64 R4, c[0x0][0x388] ;  /* 0x0000e200ff047b82 */ /* 0x000ee20000000a00 */
[----:B0-----:R-:W-:-:S04]  /*0550*/  IMAD R9, R13, UR4, R0 ;  /* 0x000000040d097c24 */ /* 0x001fc8000f8e0200 */
[----:B--2---:R-:W-:-:S04]  /*0560*/  IMAD.WIDE R6, R9, 0x4, R6 ;  /* 0x0000000409067825 */ /* 0x004fc800078e0206 */
[----:B------:R-:W-:Y:S02]  /*0570*/  IMAD.WIDE R8, R13, 0x4, R6 ;  /* 0x000000040d087825 */ /* 0x000fe400078e0206 */
[----:B------:R-:W2:Y:S02]  /*0580*/  LDG.E R6, desc[UR8][R6.64] ;  /* 0x0000000806067981 */ /* 0x000ea4000c1e1900 */
[----:B---3--:R-:W-:Y:S01]  /*0590*/  IMAD.WIDE.U32 R4, R3, 0x4, R4 ;  /* 0x0000000403047825 */ /* 0x008fe200078e0004 */
[----:B------:R-:W-:Y:S02]  /*05a0*/  IADD3.X R3, PT, PT, RZ, RZ, RZ, P0, !PT ;  /* 0x000000ffff037210 */ /* 0x000fe400007fe4ff */
[----:B-1----:R-:W-:-:S03]  /*05b0*/  LEA R2, P0, R10, UR12, 0x2 ;  /* 0x0000000c0a027c11 */ /* 0x002fc6000f8010ff */
[----:B------:R-:W2:Y:S01]  /*05c0*/  LDG.E R4, desc[UR8][R4.64] ;  /* 0x0000000804047981 */ /* 0x000ea2000c1e1900 */
[----:B------:R-:W-:Y:S01]  /*05d0*/  LEA.HI.X R3, R10, UR13, R3, 0x2, P0 ;  /* 0x0000000d0a037c11 */ /* 0x000fe200080f1403 */
[C---:B------:R-:W-:Y:S02]  /*05e0*/  IMAD.WIDE R10, R13.reuse, 0x4, R8 ;  /* 0x000000040d0a7825 */ /* 0x040fe400078e0208 */
[----:B------:R-:W3:Y:S04]  /*05f0*/  LDG.E R8, desc[UR8][R8.64] ;  /* 0x0000000808087981 */ /* 0x000ee8000c1e1900 */
[----:B------:R-:W3:Y:S01]  /*0600*/  LDG.E R16, desc[UR8][R2.64+0x4] ;  /* 0x0000040802107981 */ /* 0x000ee2000c1e1900 */
[----:B------:R-:W-:-:S03]  /*0610*/  IMAD.WIDE R12, R13, 0x4, R10 ;  /* 0x000000040d0c7825 */ /* 0x000fc600078e020a */
[----:B------:R-:W4:Y:S04]  /*0620*/  LDG.E R18, desc[UR8][R10.64] ;  /* 0x000000080a127981 */ /* 0x000f28000c1e1900 */
[----:B------:R-:W4:Y:S04]  /*0630*/  LDG.E R19, desc[UR8][R2.64+0x8] ;  /* 0x0000080802137981 */ /* 0x000f28000c1e1900 */
[----:B------:R-:W5:Y:S04]  /*0640*/  LDG.E R21, desc[UR8][R2.64+0xc] ;  /* 0x00000c0802157981 */ /* 0x000f68000c1e1900 */
[----:B------:R-:W5:Y:S01]  /*0650*/  LDG.E R12, desc[UR8][R12.64] ;  /* 0x000000080c0c7981 */ /* 0x000f62000c1e1900 */
[----:B------:R-:W-:Y:S01]  /*0660*/  UIADD3 UR4, UPT, UPT, UR4, 0x4, URZ ;  /* 0x0000000404047890 */ /* 0x000fe2000fffe0ff */
[----:B--2---:R-:W-:-:S04]  /*0670*/  FFMA R17, R4, R6, R17 ;  /* 0x0000000604117223 */ /* 0x004fc80000000011 */
[----:B---3--:R-:W-:-:S04]  /*0680*/  FFMA R16, R16, R8, R17 ;  /* 0x0000000810107223 */ /* 0x008fc80000000011 */
[----:B----4-:R-:W-:-:S04]  /*0690*/  FFMA R16, R19, R18, R16 ;  /* 0x0000001213107223 */ /* 0x010fc80000000010 */
[----:B-----5:R-:W-:-:S07]  /*06a0*/  FFMA R17, R21, R12, R16 ;  /* 0x0000000c15117223 */ /* 0x020fce0000000010 */
.L_x_5:
[----:B------:R-:W-:Y:S05]  /*06b0*/  BRA.U !UP1, `(.L_x_2) ;  /* 0x00000001098c7547 */ /* 0x000fea000b800000 */
[----:B------:R-:W-:Y:S02]  /*06c0*/  UISETP.NE.AND UP0, UPT, UR7, 0x1, UPT ;  /* 0x000000010700788c */ /* 0x000fe4000bf05270 */
[----:B------:R-:W-:-:S04]  /*06d0*/  ULOP3.LUT UR5, UR5, 0x1, URZ, 0xc0, !UPT ;  /* 0x0000000105057892 */ /* 0x000fc8000f8ec0ff */
[----:B------:R-:W-:-:S03]  /*06e0*/  UISETP.NE.U32.AND UP1, UPT, UR5, 0x1, UPT ;  /* 0x000000010500788c */ /* 0x000fc6000bf25070 */
[----:B------:R-:W-:Y:S08]  /*06f0*/  BRA.U !UP0, `(.L_x_6) ;  /* 0x0000000108507547 */ /* 0x000ff0000b800000 */
[----:B------:R-:W0:Y:S01]  /*0700*/  LDC R9, c[0x0][0x394] ;  /* 0x0000e500ff097b82 */ /* 0x000e220000000800 */
[----:B------:R-:W1:Y:S01]  /*0710*/  LDCU.64 UR6, c[0x0][0x388] ;  /* 0x00007100ff0677ac */ /* 0x000e620008000a00 */
[C---:B------:R-:W-:Y:S02]  /*0720*/  IADD3 R7, PT, PT, R14.reuse, UR4, RZ ;  /* 0x000000040e077c10 */ /* 0x040fe4000fffe0ff */
[----:B------:R-:W-:-:S04]  /*0730*/  IADD3 R8, P0, PT, R14, UR4, RZ ;  /* 0x000000040e087c10 */ /* 0x000fc8000ff1e0ff */
[----:B------:R-:W2:Y:S08]  /*0740*/  LDC.64 R2, c[0x0][0x388] ;  /* 0x0000e200ff027b82 */ /* 0x000eb00000000a00 */
[----:B------:R-:W3:Y:S01]  /*0750*/  LDC.64 R4, c[0x0][0x398] ;  /* 0x0000e600ff047b82 */ /* 0x000ee20000000a00 */
[----:B0-----:R-:W-:Y:S02]  /*0760*/  IMAD R11, R9, UR4, R0 ;  /* 0x00000004090b7c24 */ /* 0x001fe4000f8e0200 */
[----:B--2---:R-:W-:Y:S01]  /*0770*/  IMAD.WIDE.U32 R2, R7, 0x4, R2 ;  /* 0x0000000407027825 */ /* 0x004fe200078e0002 */
[----:B------:R-:W-:-:S02]  /*0780*/  IADD3.X R7, PT, PT, RZ, RZ, RZ, P0, !PT ;  /* 0x000000ffff077210 */ /* 0x000fc400007fe4ff */
[----:B-1----:R-:W-:-:S03]  /*0790*/  LEA R6, P0, R8, UR6, 0x2 ;  /* 0x0000000608067c11 */ /* 0x002fc6000f8010ff */
[----:B------:R-:W2:Y:S01]  /*07a0*/  LDG.E R2, desc[UR8][R2.64] ;  /* 0x0000000802027981 */ /* 0x000ea2000c1e1900 */
[----:B------:R-:W-:Y:S01]  /*07b0*/  LEA.HI.X R7, R8, UR7, R7, 0x2, P0 ;  /* 0x0000000708077c11 */ /* 0x000fe200080f1407 */
[----:B---3--:R-:W-:-:S04]  /*07c0*/  IMAD.WIDE R4, R11, 0x4, R4 ;  /* 0x000000040b047825 */ /* 0x008fc800078e0204 */
[----:B------:R-:W3:Y:S01]  /*07d0*/  LDG.E R6, desc[UR8][R6.64+0x4] ;  /* 0x0000040806067981 */ /* 0x000ee2000c1e1900 */
[----:B------:R-:W-:-:S03]  /*07e0*/  IMAD.WIDE R8, R9, 0x4, R4 ;  /* 0x0000000409087825 */ /* 0x000fc600078e0204 */
[----:B------:R-:W2:Y:S04]  /*07f0*/  LDG.E R4, desc[UR8][R4.64] ;  /* 0x0000000804047981 */ /* 0x000ea8000c1e1900 */
[----:B------:R-:W3:Y:S01]  /*0800*/  LDG.E R8, desc[UR8][R8.64] ;  /* 0x0000000808087981 */ /* 0x000ee2000c1e1900 */
[----:B------:R-:W-:Y:S01]  /*0810*/  UIADD3 UR4, UPT, UPT, UR4, 0x2, URZ ;  /* 0x0000000204047890 */ /* 0x000fe2000fffe0ff */
[----:B--2---:R-:W-:-:S04]  /*0820*/  FFMA R17, R2, R4, R17 ;  /* 0x0000000402117223 */ /* 0x004fc80000000011 */
[----:B---3--:R-:W-:-:S07]  /*0830*/  FFMA R17, R6, R8, R17 ;  /* 0x0000000806117223 */ /* 0x008fce0000000011 */
.L_x_6:
[----:B------:R-:W-:Y:S05]  /*0840*/  BRA.U UP1, `(.L_x_2) ;  /* 0x0000000101287547 */ /* 0x000fea000b800000 */
[----:B------:R-:W0:Y:S01]  /*0850*/  LDC R9, c[0x0][0x394] ;  /* 0x0000e500ff097b82 */ /* 0x000e220000000800 */
[----:B------:R-:W-:-:S07]  /*0860*/  IADD3 R7, PT, PT, R14, UR4, RZ ;  /* 0x000000040e077c10 */ /* 0x000fce000fffe0ff */
[----:B------:R-:W1:Y:S08]  /*0870*/  LDC.64 R2, c[0x0][0x388] ;  /* 0x0000e200ff027b82 */ /* 0x000e700000000a00 */
[----:B------:R-:W2:Y:S01]  /*0880*/  LDC.64 R4, c[0x0][0x398] ;  /* 0x0000e600ff047b82 */ /* 0x000ea20000000a00 */
[----:B0-----:R-:W-:Y:S02]  /*0890*/  IMAD R9, R9, UR4, R0 ;  /* 0x0000000409097c24 */ /* 0x001fe4000f8e0200 */
[----:B-1----:R-:W-:-:S06]  /*08a0*/  IMAD.WIDE.U32 R2, R7, 0x4, R2 ;  /* 0x0000000407027825 */ /* 0x002fcc00078e0002 */
[----:B------:R-:W3:Y:S01]  /*08b0*/  LDG.E R2, desc[UR8][R2.64] ;  /* 0x0000000802027981 */ /* 0x000ee2000c1e1900 */
[----:B--2---:R-:W-:-:S06]  /*08c0*/  IMAD.WIDE R4, R9, 0x4, R4 ;  /* 0x0000000409047825 */ /* 0x004fcc00078e0204 */
[----:B------:R-:W3:Y:S02]  /*08d0*/  LDG.E R4, desc[UR8][R4.64] ;  /* 0x0000000804047981 */ /* 0x000ee4000c1e1900 */
[----:B---3--:R-:W-:-:S07]  /*08e0*/  FFMA R17, R2, R4, R17 ;  /* 0x0000000402117223 */ /* 0x008fce0000000011 */
.L_x_2:
[----:B------:R-:W0:Y:S01]  /*08f0*/  LDC.64 R2, c[0x0][0x3a8] ;  /* 0x0000ea00ff027b82 */ /* 0x000e220000000a00 */
[----:B------:R-:W-:-:S04]  /*0900*/  IMAD R15, R15, UR11, R0 ;  /* 0x0000000b0f0f7c24 */ /* 0x000fc8000f8e0200 */
[----:B0-----:R-:W-:-:S05]  /*0910*/  IMAD.WIDE R2, R15, 0x4, R2 ;  /* 0x000000040f027825 */ /* 0x001fca00078e0202 */
[----:B------:R-:W-:Y:S01]  /*0920*/  STG.E desc[UR8][R2.64], R17 ;  /* 0x0000001102007986 */ /* 0x000fe2000c101908 */
[----:B------:R-:W-:Y:S05]  /*0930*/  EXIT ;  /* 0x000000000000794d */ /* 0x000fea0003800000 */
.L_x_7:
        /* <DEDUP_REMOVED lines=12> */
.L_x_12:


//--------------------- .text._Z16matrixMinus_cuda6matrixS_ --------------------------
	.section	.text._Z16matrixMinus_cuda6matrixS_,"ax",@progbits
	.align	128
        .global         _Z16matrixMinus_cuda6matrixS_
        .type           _Z16matrixMinus_cuda6matrixS_,@function
        .size           _Z16matrixMinus_cuda6matrixS_,(.L_x_13 - _Z16matrixMinus_cuda6matrixS_)
        .other          _Z16matrixMinus_cuda6matrixS_,@"STO_CUDA_ENTRY STV_DEFAULT"
_Z16matrixMinus_cuda6matrixS_:
.text._Z16matrixMinus_cuda6matrixS_:
        /* <DEDUP_REMOVED lines=14> */
[----:B------:R-:W1:Y:S01]  /*00e0*/  LDCU UR6, c[0x0][0x394] ;  /* 0x00007280ff0677ac */ /* 0x000e620008000800 */
[C-C-:B------:R-:W-:Y:S01]  /*00f0*/  IMAD R9, R0.reuse, UR7, R7.reuse ;  /* 0x0000000700097c24 */ /* 0x140fe2000f8e0207 */
[----:B------:R-:W2:Y:S05]  /*0100*/  LDCU.64 UR4, c[0x0][0x358] ;  /* 0x00006b00ff0477ac */ /* 0x000eaa0008000a00 */
[----:B------:R-:W3:Y:S01]  /*0110*/  LDC.64 R4, c[0x0][0x388] ;  /* 0x0000e200ff047b82 */ /* 0x000ee20000000a00 */
[----:B-1----:R-:W-:-:S04]  /*0120*/  IMAD R7, R0, UR6, R7 ;  /* 0x0000000600077c24 */ /* 0x002fc8000f8e0207 */
[----:B0-----:R-:W-:-:S06]  /*0130*/  IMAD.WIDE R2, R7, 0x4, R2 ;  /* 0x0000000407027825 */ /* 0x001fcc00078e0202 */
[----:B--2---:R-:W2:Y:S01]  /*0140*/  LDG.E R2, desc[UR4][R2.64] ;  /* 0x0000000402027981 */ /* 0x004ea2000c1e1900 */
[----:B---3--:R-:W-:-:S05]  /*0150*/  IMAD.WIDE R4, R9, 0x4, R4 ;  /* 0x0000000409047825 */ /* 0x008fca00078e0204 */
[----:B------:R-:W2:Y:S02]  /*0160*/  LDG.E R7, desc[UR4][R4.64] ;  /* 0x0000000404077981 */ /* 0x000ea4000c1e1900 */
[----:B--2---:R-:W-:-:S05]  /*0170*/  FADD R7, -R2, R7 ;  /* 0x0000000702077221 */ /* 0x004fca0000000100 */
[----:B------:R-:W-:Y:S01]  /*0180*/  STG.E desc[UR4][R4.64], R7 ;  /* 0x0000000704007986 */ /* 0x000fe2000c101904 */
[----:B------:R-:W-:Y:S05]  /*0190*/  EXIT ;  /* 0x000000000000794d */ /* 0x000fea0003800000 */
.L_x_8:
        /* <DEDUP_REMOVED lines=14> */
.L_x_13:


//--------------------- .text._Z14matrixAdd_cuda6matrixS_ --------------------------
	.section	.text._Z14matrixAdd_cuda6matrixS_,"ax",@progbits
	.align	128
        .global         _Z14matrixAdd_cuda6matrixS_
        .type           _Z14matrixAdd_cuda6matrixS_,@function
        .size           _Z14matrixAdd_cuda6matrixS_,(.L_x_14 - _Z14matrixAdd_cuda6matrixS_)
        .other          _Z14matrixAdd_cuda6matrixS_,@"STO_CUDA_ENTRY STV_DEFAULT"
_Z14matrixAdd_cuda6matrixS_:
.text._Z14matrixAdd_cuda6matrixS_:
        /* <DEDUP_REMOVED lines=23> */
[----:B--2---:R-:W-:-:S05]  /*0170*/  FADD R7, R2, R7 ;  /* 0x0000000702077221 */ /* 0x004fca0000000000 */
[----:B------:R-:W-:Y:S01]  /*0180*/  STG.E desc[UR4][R4.64], R7 ;  /* 0x0000000704007986 */ /* 0x000fe2000c101904 */
[----:B------:R-:W-:Y:S05]  /*0190*/  EXIT ;  /* 0x000000000000794d */ /* 0x000fea0003800000 */
.L_x_9:
        /* <DEDUP_REMOVED lines=14> */
.L_x_14:


//--------------------- .nv.shared.reserved.0     --------------------------
	.section	.nv.shared.reserved.0,"aw",@nobits
	.weak		__nv_reservedSMEM_offset_0_alias
	.size		__nv_reservedSMEM_offset_0_alias, 0, 64
	.other		__nv_reservedSMEM_offset_0_alias,@"STO_CUDA_RESERVED_SHARED STV_DEFAULT"
__nv_reservedSMEM_offset_0_alias:
	.zero		0
	.zero		64


//--------------------- .nv.constant0._Z15matrixRelu_cuda6matrix --------------------------
	.section	.nv.constant0._Z15matrixRelu_cuda6matrix,"a",@progbits
	.sectionflags	@""
	.align	4
.nv.constant0._Z15matrixRelu_cuda6matrix:
	.zero		912


//--------------------- .nv.constant0._Z18matrixAddBias_cuda6matrixS_ --------------------------
	.section	.nv.constant0._Z18matrixAddBias_cuda6matrixS_,"a",@progbits
	.sectionflags	@""
	.align	4
.nv.constant0._Z18matrixAddBias_cuda6matrixS_:
	.zero		928


//--------------------- .nv.constant0._Z14matrixMul_cuda6matrixS_S_ --------------------------
	.section	.nv.constant0._Z14matrixMul_cuda6matrixS_S_,"a",@progbits
	.sectionflags	@""
	.align	4
.nv.constant0._Z14matrixMul_cuda6matrixS_S_:
	.zero		944


//--------------------- .nv.constant0._Z16matrixMinus_cuda6matrixS_ --------------------------
	.section	.nv.constant0._Z16matrixMinus_cuda6matrixS_,"a",@progbits
	.sectionflags	@""
	.align	4
.nv.constant0._Z16matrixMinus_cuda6matrixS_:
	.zero		928


//--------------------- .nv.constant0._Z14matrixAdd_cuda6matrixS_ --------------------------
	.section	.nv.constant0._Z14matrixAdd_cuda6matrixS_,"a",@progbits
	.sectionflags	@""
	.align	4
.nv.constant0._Z14matrixAdd_cuda6matrixS_:
	.zero		928


//--------------------- SYMBOLS --------------------------

	.type		.nv.reservedSmem.offset0,@object
	.size		.nv.reservedSmem.offset0,0x4
